//
// Generated by NVIDIA NVVM Compiler
//
// Compiler Build ID: CL-36424714
// Cuda compilation tools, release 13.0, V13.0.88
// Based on NVVM 20.0.0
//

.version 9.0
.target sm_100
.address_size 64

	// .globl	_Z14hello_from_gpuv
.extern .func  (.param .b32 func_retval0) vprintf
(
	.param .b64 vprintf_param_0,
	.param .b64 vprintf_param_1
)
;
.global .align 1 .b8 $str[27] = {72, 101, 108, 108, 111, 32, 102, 114, 111, 109, 32, 71, 80, 85, 32, 116, 104, 114, 101, 97, 100, 32, 37, 100, 32, 10};

.visible .entry _Z14hello_from_gpuv()
{
	.local .align 8 .b8 	__local_depot0[8];
	.reg .b64 	%SP;
	.reg .b64 	%SPL;
	.reg .b32 	%r<4>;
	.reg .b64 	%rd<5>;

	mov.u64 	%SPL, __local_depot0;
	cvta.local.u64 	%SP, %SPL;
	add.u64 	%rd1, %SP, 0;
	add.u64 	%rd2, %SPL, 0;
	mov.u32 	%r1, %tid.x;
	st.local.u32 	[%rd2], %r1;
	mov.u64 	%rd3, $str;
	cvta.global.u64 	%rd4, %rd3;
	{ // callseq 0, 0
	.param .b64 param0;
	st.param.b64 	[param0], %rd4;
	.param .b64 param1;
	st.param.b64 	[param1], %rd1;
	.param .b32 retval0;
	call.uni (retval0), 
	vprintf, 
	(
	param0, 
	param1
	);
	ld.param.b32 	%r2, [retval0];
	} // callseq 0
	ret;

}


// ===== COMPILED SASS (sm_100) =====

	.target	sm_100

	.elftype	@"ET_EXEC"


//--------------------- .note.nv.tkinfo           --------------------------
	.section	.note.nv.tkinfo,"",@"SHT_NOTE"
	.sectionflags	@"SHF_NOTE_NV_TKINFO"
	.tkinfo
        /*0018*/ 	.word	0x00000002
        /*0030*/ 	.string	""
        /*0030*/ 	.string	"ptxas"
        /*0030*/ 	.string	"Cuda compilation tools, release 13.0, V13.0.88"
        /*0030*/ 	.string	"Build cuda_13.0.r13.0/compiler.36424714_0"
        /*0030*/ 	.string	"-arch sm_100 -m 64 "



//--------------------- .note.nv.cuinfo           --------------------------
	.section	.note.nv.cuinfo,"",@"SHT_NOTE"
	.sectionflags	@"SHF_NOTE_NV_CUINFO"
        /*0018*/ 	.short	0x0002
        /*001a*/ 	.short	0x0064
        /*001c*/ 	.short	0x0082
	.zero		2


//--------------------- .nv.info                  --------------------------
	.section	.nv.info,"",@"SHT_CUDA_INFO"
	.align	4


	//----- nvinfo : EIATTR_REGCOUNT
	.align		4
        /*0000*/ 	.byte	0x04, 0x2f
        /*0002*/ 	.short	(.L_2 - .L_1)
	.align		4
.L_1:
        /*0004*/ 	.word	index@(_Z14hello_from_gpuv)
        /*0008*/ 	.word	0x00000018


	//----- nvinfo : EIATTR_FRAME_SIZE
	.align		4
.L_2:
        /*000c*/ 	.byte	0x04, 0x11
        /*000e*/ 	.short	(.L_4 - .L_3)
	.align		4
.L_3:
        /*0010*/ 	.word	index@(_Z14hello_from_gpuv)
        /*0014*/ 	.word	0x00000008


	//----- nvinfo : EIATTR_MIN_STACK_SIZE
	.align		4
.L_4:
        /*0018*/ 	.byte	0x04, 0x12
        /*001a*/ 	.short	(.L_6 - .L_5)
	.align		4
.L_5:
        /*001c*/ 	.word	index@(_Z14hello_from_gpuv)
        /*0020*/ 	.word	0x00000008
.L_6:


//--------------------- .nv.compat                --------------------------
	.section	.nv.compat,"",@"SHT_CUDA_COMPAT_INFO"
	.align	4
        /*0000*/ 	.byte	0x02, 0x09, 0x00, 0x00, 0x02, 0x02, 0x01, 0x00, 0x02, 0x05, 0x05, 0x00, 0x03, 0x07, 0x01, 0x01
        /*0010*/ 	.byte	0x02, 0x03, 0x00, 0x00, 0x02, 0x06, 0x01, 0x00, 0x04, 0x0b, 0x08, 0x00, 0x09, 0x00, 0x00, 0x00
        /*0020*/ 	.byte	0x00, 0x00, 0x00, 0x00


//--------------------- .nv.info._Z14hello_from_gpuv --------------------------
	.section	.nv.info._Z14hello_from_gpuv,"",@"SHT_CUDA_INFO"
	.sectionflags	@""
	.align	4


	//----- nvinfo : EIATTR_CUDA_API_VERSION
	.align		4
        /*0000*/ 	.byte	0x04, 0x37
        /*0002*/ 	.short	(.L_8 - .L_7)
.L_7:
        /*0004*/ 	.word	0x00000082


	//----- nvinfo : EIATTR_SPARSE_MMA_MASK
	.align		4
.L_8:
        /*0008*/ 	.byte	0x03, 0x50
        /*000a*/ 	.short	0x0000


	//----- nvinfo : EIATTR_MAXREG_COUNT
	.align		4
        /*000c*/ 	.byte	0x03, 0x1b
        /*000e*/ 	.short	0x00ff


	//----- nvinfo : EIATTR_EXTERNS
	.align		4
        /*0010*/ 	.byte	0x04, 0x0f
        /*0012*/ 	.short	(.L_10 - .L_9)


	//   ....[0]....
	.align		4
.L_9:
        /*0014*/ 	.word	index@(vprintf)


	//----- nvinfo : EIATTR_MERCURY_ISA_VERSION
	.align		4
.L_10:
        /*0018*/ 	.byte	0x03, 0x5f
        /*001a*/ 	.short	0x0101


	//----- nvinfo : EIATTR_VRC_CTA_INIT_COUNT
	.align		4
        /*001c*/ 	.byte	0x02, 0x4a
	.zero		1
	.zero		1


	//----- nvinfo : EIATTR_SYSCALL_OFFSETS
	.align		4
        /*0020*/ 	.byte	0x04, 0x46
        /*0022*/ 	.short	(.L_12 - .L_11)


	//   ....[0]....
.L_11:
        /*0024*/ 	.word	0x000000e0


	//----- nvinfo : EIATTR_EXIT_INSTR_OFFSETS
	.align		4
.L_12:
        /*0028*/ 	.byte	0x04, 0x1c
        /*002a*/ 	.short	(.L_14 - .L_13)


	//   ....[0]....
.L_13:
        /*002c*/ 	.word	0x000000f0


	//----- nvinfo : EIATTR_SW_WAR
	.align		4
.L_14:
        /*0030*/ 	.byte	0x04, 0x36
        /*0032*/ 	.short	(.L_16 - .L_15)
.L_15:
        /*0034*/ 	.word	0x00000008
.L_16:


//--------------------- .nv.callgraph             --------------------------
	.section	.nv.callgraph,"",@"SHT_CUDA_CALLGRAPH"
	.align	4
	.sectionentsize	8
	.align		4
        /*0000*/ 	.word	0x00000000
	.align		4
        /*0004*/ 	.word	0xffffffff
	.align		4
        /*0008*/ 	.word	index@(_Z14hello_from_gpuv)
	.align		4
        /*000c*/ 	.word	index@(vprintf)
	.align		4
        /*0010*/ 	.word	0x00000000
	.align		4
        /*0014*/ 	.word	0xfffffffe
	.align		4
        /*0018*/ 	.word	0x00000000
	.align		4
        /*001c*/ 	.word	0xfffffffd
	.align		4
        /*0020*/ 	.word	0x00000000
	.align		4
        /*0024*/ 	.word	0xfffffffc


//--------------------- .nv.constant4             --------------------------
	.section	.nv.constant4,"a",@progbits
	.align	8
	.align		8
.nv.constant4:
        /*0000*/ 	.dword	vprintf
	.align		8
        /*0008*/ 	.dword	$str


//--------------------- .text._Z14hello_from_gpuv --------------------------
	.section	.text._Z14hello_from_gpuv,"ax",@progbits
	.align	128
        .global         _Z14hello_from_gpuv
        .type           _Z14hello_from_gpuv,@function
        .size           _Z14hello_from_gpuv,(.L_x_2 - _Z14hello_from_gpuv)
        .other          _Z14hello_from_gpuv,@"STO_CUDA_ENTRY STV_DEFAULT"
_Z14hello_from_gpuv:
.text._Z14hello_from_gpuv:
[----:B------:R-:W0:Y:S01]  /*0000*/  LDC R1, c[0x0][0x37c] ;  /* 0x0000df00ff017b82 */ /* 0x000e220000000800 */
[----:B------:R-:W1:Y:S01]  /*0010*/  S2R R8, SR_TID.X ;  /* 0x0000000000087919 */ /* 0x000e620000002100 */
[----:B0-----:R-:W-:Y:S01]  /*0020*/  VIADD R1, R1, 0xfffffff8 ;  /* 0xfffffff801017836 */ /* 0x001fe20000000000 */
[----:B------:R-:W-:Y:S01]  /*0030*/  MOV R0, 0x0 ;  /* 0x0000000000007802 */ /* 0x000fe20000000f00 */
[----:B------:R-:W0:Y:S04]  /*0040*/  LDCU UR4, c[0x0][0x2f8] ;  /* 0x00005f00ff0477ac */ /* 0x000e280008000800 */
[----:B------:R2:W3:Y:S01]  /*0050*/  LDC.64 R2, c[0x4][R0] ;  /* 0x0100000000027b82 */ /* 0x0004e20000000a00 */
[----:B------:R-:W4:Y:S01]  /*0060*/  LDCU.64 UR6, c[0x4][0x8] ;  /* 0x01000100ff0677ac */ /* 0x000f220008000a00 */
[----:B------:R-:W5:Y:S01]  /*0070*/  LDCU UR5, c[0x0][0x2fc] ;  /* 0x00005f80ff0577ac */ /* 0x000f620008000800 */
[----:B0-----:R-:W-:Y:S01]  /*0080*/  IADD3 R6, P0, PT, R1, UR4, RZ ;  /* 0x0000000401067c10 */ /* 0x001fe2000ff1e0ff */
[----:B----4-:R-:W-:Y:S01]  /*0090*/  IMAD.U32 R4, RZ, RZ, UR6 ;  /* 0x00000006ff047e24 */ /* 0x010fe2000f8e00ff */
[----:B------:R-:W-:-:S03]  /*00a0*/  MOV R5, UR7 ;  /* 0x0000000700057c02 */ /* 0x000fc60008000f00 */
[----:B-----5:R-:W-:Y:S01]  /*00b0*/  IMAD.X R7, RZ, RZ, UR5, P0 ;  /* 0x00000005ff077e24 */ /* 0x020fe200080e06ff */
[----:B-1----:R2:W-:Y:S07]  /*00c0*/  STL [R1], R8 ;  /* 0x0000000801007387 */ /* 0x0025ee0000100800 */
[----:B------:R-:W-:-:S07]  /*00d0*/  LEPC R20, `(.L_x_0) ;  /* 0x000000001014794e */ /* 0x000fce0000000000 */
[----:B--23--:R-:W-:Y:S05]  /*00e0*/  CALL.ABS.NOINC R2 ;  /* 0x0000000002007343 */ /* 0x00cfea0003c00000 */
.L_x_0:
[----:B------:R-:W-:Y:S05]  /*00f0*/  EXIT ;  /* 0x000000000000794d */ /* 0x000fea0003800000 */
.L_x_1:
[----:B------:R-:W-:-:S00]  /*0100*/  BRA `(.L_x_1) ;  /* 0xfffffffc00fc7947 */ /* 0x000fc0000383ffff */
[----:B------:R-:W-:-:S00]  /*0110*/  NOP ;  /* 0x0000000000007918 */ /* 0x000fc00000000000 */
        /* <DEDUP_REMOVED lines=14> */
.L_x_2:


//--------------------- .nv.global.init           --------------------------
	.section	.nv.global.init,"aw",@progbits
.nv.global.init:
	.type		$str,@object
	.size		$str,(.L_0 - $str)
$str:
        /*0000*/ 	.byte	0x48, 0x65, 0x6c, 0x6c, 0x6f, 0x20, 0x66, 0x72, 0x6f, 0x6d, 0x20, 0x47, 0x50, 0x55, 0x20, 0x74
        /*0010*/ 	.byte	0x68, 0x72, 0x65, 0x61, 0x64, 0x20, 0x25, 0x64, 0x20, 0x0a, 0x00
.L_0:


//--------------------- .nv.shared.reserved.0     --------------------------
	.section	.nv.shared.reserved.0,"aw",@nobits
	.weak		__nv_reservedSMEM_offset_0_alias
	.size		__nv_reservedSMEM_offset_0_alias, 0, 64
	.other		__nv_reservedSMEM_offset_0_alias,@"STO_CUDA_RESERVED_SHARED STV_DEFAULT"
__nv_reservedSMEM_offset_0_alias:
	.zero		0
	.zero		64


//--------------------- .nv.constant0._Z14hello_from_gpuv --------------------------
	.section	.nv.constant0._Z14hello_from_gpuv,"a",@progbits
	.sectionflags	@""
	.align	4
.nv.constant0._Z14hello_from_gpuv:
	.zero		896


//--------------------- SYMBOLS --------------------------

	.type		.nv.reservedSmem.offset0,@object
	.size		.nv.reservedSmem.offset0,0x4
	.type		vprintf,@function
